//
// Generated by NVIDIA NVVM Compiler
//
// Compiler Build ID: CL-36424714
// Cuda compilation tools, release 13.0, V13.0.88
// Based on NVVM 20.0.0
//

.version 9.0
.target sm_100
.address_size 64

	// .globl	_Z17pad_matrix_kernelPKfPfiiii

.visible .entry _Z17pad_matrix_kernelPKfPfiiii(
	.param .u64 .ptr .align 1 _Z17pad_matrix_kernelPKfPfiiii_param_0,
	.param .u64 .ptr .align 1 _Z17pad_matrix_kernelPKfPfiiii_param_1,
	.param .u32 _Z17pad_matrix_kernelPKfPfiiii_param_2,
	.param .u32 _Z17pad_matrix_kernelPKfPfiiii_param_3,
	.param .u32 _Z17pad_matrix_kernelPKfPfiiii_param_4,
	.param .u32 _Z17pad_matrix_kernelPKfPfiiii_param_5
)
{
	.reg .pred 	%p<6>;
	.reg .b32 	%r<28>;
	.reg .b32 	%f<2>;
	.reg .b64 	%rd<11>;

	ld.param.u64 	%rd3, [_Z17pad_matrix_kernelPKfPfiiii_param_0];
	ld.param.u64 	%rd4, [_Z17pad_matrix_kernelPKfPfiiii_param_1];
	ld.param.u32 	%r12, [_Z17pad_matrix_kernelPKfPfiiii_param_2];
	ld.param.u32 	%r14, [_Z17pad_matrix_kernelPKfPfiiii_param_3];
	ld.param.u32 	%r15, [_Z17pad_matrix_kernelPKfPfiiii_param_4];
	ld.param.u32 	%r13, [_Z17pad_matrix_kernelPKfPfiiii_param_5];
	cvta.to.global.u64 	%rd1, %rd4;
	mov.u32 	%r1, %ntid.x;
	mov.u32 	%r16, %ctaid.x;
	mov.u32 	%r17, %tid.x;
	mad.lo.s32 	%r27, %r1, %r16, %r17;
	shl.b32 	%r18, %r13, 1;
	add.s32 	%r3, %r18, %r12;
	add.s32 	%r4, %r18, %r14;
	mul.lo.s32 	%r5, %r4, %r15;
	mul.lo.s32 	%r6, %r5, %r3;
	setp.ge.s32 	%p1, %r27, %r6;
	@%p1 bra 	$L__BB0_6;
	mul.lo.s32 	%r7, %r5, %r13;
	sub.s32 	%r19, %r3, %r13;
	mul.lo.s32 	%r8, %r5, %r19;
	mov.u32 	%r20, %nctaid.x;
	mul.lo.s32 	%r9, %r20, %r1;
	cvta.to.global.u64 	%rd2, %rd3;
$L__BB0_2:
	setp.ge.s32 	%p2, %r27, %r7;
	setp.lt.s32 	%p3, %r27, %r8;
	and.pred  	%p4, %p2, %p3;
	@%p4 bra 	$L__BB0_4;
	mul.wide.s32 	%rd5, %r27, 4;
	add.s64 	%rd6, %rd1, %rd5;
	mov.b32 	%r21, 0;
	st.global.u32 	[%rd6], %r21;
	bra.uni 	$L__BB0_5;
$L__BB0_4:
	sub.s32 	%r22, %r27, %r7;
	div.s32 	%r23, %r22, %r4;
	mul.lo.s32 	%r24, %r23, %r4;
	sub.s32 	%r25, %r22, %r24;
	mad.lo.s32 	%r26, %r23, %r12, %r25;
	mul.wide.s32 	%rd7, %r26, 4;
	add.s64 	%rd8, %rd2, %rd7;
	ld.global.f32 	%f1, [%rd8];
	mul.wide.s32 	%rd9, %r27, 4;
	add.s64 	%rd10, %rd1, %rd9;
	st.global.f32 	[%rd10], %f1;
$L__BB0_5:
	add.s32 	%r27, %r27, %r9;
	setp.lt.s32 	%p5, %r27, %r6;
	@%p5 bra 	$L__BB0_2;
$L__BB0_6:
	ret;

}


// ===== COMPILED SASS (sm_100) =====

	.target	sm_100

	.elftype	@"ET_EXEC"


//--------------------- .note.nv.tkinfo           --------------------------
	.section	.note.nv.tkinfo,"",@"SHT_NOTE"
	.sectionflags	@"SHF_NOTE_NV_TKINFO"
	.tkinfo
        /*0018*/ 	.word	0x00000002
        /*0030*/ 	.string	""
        /*0030*/ 	.string	"ptxas"
        /*0030*/ 	.string	"Cuda compilation tools, release 13.0, V13.0.88"
        /*0030*/ 	.string	"Build cuda_13.0.r13.0/compiler.36424714_0"
        /*0030*/ 	.string	"-arch sm_100 -m 64 "



//--------------------- .note.nv.cuinfo           --------------------------
	.section	.note.nv.cuinfo,"",@"SHT_NOTE"
	.sectionflags	@"SHF_NOTE_NV_CUINFO"
        /*0018*/ 	.short	0x0002
        /*001a*/ 	.short	0x0064
        /*001c*/ 	.short	0x0082
	.zero		2


//--------------------- .nv.info                  --------------------------
	.section	.nv.info,"",@"SHT_CUDA_INFO"
	.align	4


	//----- nvinfo : EIATTR_REGCOUNT
	.align		4
        /*0000*/ 	.byte	0x04, 0x2f
        /*0002*/ 	.short	(.L_1 - .L_0)
	.align		4
.L_0:
        /*0004*/ 	.word	index@(_Z17pad_matrix_kernelPKfPfiiii)
        /*0008*/ 	.word	0x00000014


	//----- nvinfo : EIATTR_FRAME_SIZE
	.align		4
.L_1:
        /*000c*/ 	.byte	0x04, 0x11
        /*000e*/ 	.short	(.L_3 - .L_2)
	.align		4
.L_2:
        /*0010*/ 	.word	index@(_Z17pad_matrix_kernelPKfPfiiii)
        /*0014*/ 	.word	0x00000000


	//----- nvinfo : EIATTR_MIN_STACK_SIZE
	.align		4
.L_3:
        /*0018*/ 	.byte	0x04, 0x12
        /*001a*/ 	.short	(.L_5 - .L_4)
	.align		4
.L_4:
        /*001c*/ 	.word	index@(_Z17pad_matrix_kernelPKfPfiiii)
        /*0020*/ 	.word	0x00000000
.L_5:


//--------------------- .nv.compat                --------------------------
	.section	.nv.compat,"",@"SHT_CUDA_COMPAT_INFO"
	.align	4
        /*0000*/ 	.byte	0x02, 0x09, 0x00, 0x00, 0x02, 0x02, 0x01, 0x00, 0x02, 0x05, 0x05, 0x00, 0x03, 0x07, 0x01, 0x01
        /*0010*/ 	.byte	0x02, 0x03, 0x00, 0x00, 0x02, 0x06, 0x01, 0x00, 0x04, 0x0b, 0x08, 0x00, 0x09, 0x00, 0x00, 0x00
        /*0020*/ 	.byte	0x00, 0x00, 0x00, 0x00


//--------------------- .nv.info._Z17pad_matrix_kernelPKfPfiiii --------------------------
	.section	.nv.info._Z17pad_matrix_kernelPKfPfiiii,"",@"SHT_CUDA_INFO"
	.sectionflags	@""
	.align	4


	//----- nvinfo : EIATTR_CUDA_API_VERSION
	.align		4
        /*0000*/ 	.byte	0x04, 0x37
        /*0002*/ 	.short	(.L_7 - .L_6)
.L_6:
        /*0004*/ 	.word	0x00000082


	//----- nvinfo : EIATTR_KPARAM_INFO
	.align		4
.L_7:
        /*0008*/ 	.byte	0x04, 0x17
        /*000a*/ 	.short	(.L_9 - .L_8)
.L_8:
        /*000c*/ 	.word	0x00000000
        /*0010*/ 	.short	0x0005
        /*0012*/ 	.short	0x001c
        /*0014*/ 	.byte	0x00, 0xf0, 0x11, 0x00


	//----- nvinfo : EIATTR_KPARAM_INFO
	.align		4
.L_9:
        /*0018*/ 	.byte	0x04, 0x17
        /*001a*/ 	.short	(.L_11 - .L_10)
.L_10:
        /*001c*/ 	.word	0x00000000
        /*0020*/ 	.short	0x0004
        /*0022*/ 	.short	0x0018
        /*0024*/ 	.byte	0x00, 0xf0, 0x11, 0x00


	//----- nvinfo : EIATTR_KPARAM_INFO
	.align		4
.L_11:
        /*0028*/ 	.byte	0x04, 0x17
        /*002a*/ 	.short	(.L_13 - .L_12)
.L_12:
        /*002c*/ 	.word	0x00000000
        /*0030*/ 	.short	0x0003
        /*0032*/ 	.short	0x0014
        /*0034*/ 	.byte	0x00, 0xf0, 0x11, 0x00


	//----- nvinfo : EIATTR_KPARAM_INFO
	.align		4
.L_13:
        /*0038*/ 	.byte	0x04, 0x17
        /*003a*/ 	.short	(.L_15 - .L_14)
.L_14:
        /*003c*/ 	.word	0x00000000
        /*0040*/ 	.short	0x0002
        /*0042*/ 	.short	0x0010
        /*0044*/ 	.byte	0x00, 0xf0, 0x11, 0x00


	//----- nvinfo : EIATTR_KPARAM_INFO
	.align		4
.L_15:
        /*0048*/ 	.byte	0x04, 0x17
        /*004a*/ 	.short	(.L_17 - .L_16)
.L_16:
        /*004c*/ 	.word	0x00000000
        /*0050*/ 	.short	0x0001
        /*0052*/ 	.short	0x0008
        /*0054*/ 	.byte	0x00, 0xf5, 0x21, 0x00


	//----- nvinfo : EIATTR_KPARAM_INFO
	.align		4
.L_17:
        /*0058*/ 	.byte	0x04, 0x17
        /*005a*/ 	.short	(.L_19 - .L_18)
.L_18:
        /*005c*/ 	.word	0x00000000
        /*0060*/ 	.short	0x0000
        /*0062*/ 	.short	0x0000
        /*0064*/ 	.byte	0x00, 0xf5, 0x21, 0x00


	//----- nvinfo : EIATTR_SPARSE_MMA_MASK
	.align		4
.L_19:
        /*0068*/ 	.byte	0x03, 0x50
        /*006a*/ 	.short	0x0000


	//----- nvinfo : EIATTR_MAXREG_COUNT
	.align		4
        /*006c*/ 	.byte	0x03, 0x1b
        /*006e*/ 	.short	0x00ff


	//----- nvinfo : EIATTR_MERCURY_ISA_VERSION
	.align		4
        /*0070*/ 	.byte	0x03, 0x5f
        /*0072*/ 	.short	0x0101


	//----- nvinfo : EIATTR_VRC_CTA_INIT_COUNT
	.align		4
        /*0074*/ 	.byte	0x02, 0x4a
	.zero		1
	.zero		1


	//----- nvinfo : EIATTR_EXIT_INSTR_OFFSETS
	.align		4
        /*0078*/ 	.byte	0x04, 0x1c
        /*007a*/ 	.short	(.L_21 - .L_20)


	//   ....[0]....
.L_20:
        /*007c*/ 	.word	0x000000c0


	//   ....[1]....
        /*0080*/ 	.word	0x00000420


	//----- nvinfo : EIATTR_CRS_STACK_SIZE
	.align		4
.L_21:
        /*0084*/ 	.byte	0x04, 0x1e
        /*0086*/ 	.short	(.L_23 - .L_22)
.L_22:
        /*0088*/ 	.word	0x00000000


	//----- nvinfo : EIATTR_CBANK_PARAM_SIZE
	.align		4
.L_23:
        /*008c*/ 	.byte	0x03, 0x19
        /*008e*/ 	.short	0x0020


	//----- nvinfo : EIATTR_PARAM_CBANK
	.align		4
        /*0090*/ 	.byte	0x04, 0x0a
        /*0092*/ 	.short	(.L_25 - .L_24)
	.align		4
.L_24:
        /*0094*/ 	.word	index@(.nv.constant0._Z17pad_matrix_kernelPKfPfiiii)
        /*0098*/ 	.short	0x0380
        /*009a*/ 	.short	0x0020


	//----- nvinfo : EIATTR_SW_WAR
	.align		4
.L_25:
        /*009c*/ 	.byte	0x04, 0x36
        /*009e*/ 	.short	(.L_27 - .L_26)
.L_26:
        /*00a0*/ 	.word	0x00000008
.L_27:


//--------------------- .nv.callgraph             --------------------------
	.section	.nv.callgraph,"",@"SHT_CUDA_CALLGRAPH"
	.align	4
	.sectionentsize	8
	.align		4
        /*0000*/ 	.word	0x00000000
	.align		4
        /*0004*/ 	.word	0xffffffff
	.align		4
        /*0008*/ 	.word	0x00000000
	.align		4
        /*000c*/ 	.word	0xfffffffe
	.align		4
        /*0010*/ 	.word	0x00000000
	.align		4
        /*0014*/ 	.word	0xfffffffd
	.align		4
        /*0018*/ 	.word	0x00000000
	.align		4
        /*001c*/ 	.word	0xfffffffc


//--------------------- .text._Z17pad_matrix_kernelPKfPfiiii --------------------------
	.section	.text._Z17pad_matrix_kernelPKfPfiiii,"ax",@progbits
	.align	128
        .global         _Z17pad_matrix_kernelPKfPfiiii
        .type           _Z17pad_matrix_kernelPKfPfiiii,@function
        .size           _Z17pad_matrix_kernelPKfPfiiii,(.L_x_4 - _Z17pad_matrix_kernelPKfPfiiii)
        .other          _Z17pad_matrix_kernelPKfPfiiii,@"STO_CUDA_ENTRY STV_DEFAULT"
_Z17pad_matrix_kernelPKfPfiiii:
.text._Z17pad_matrix_kernelPKfPfiiii:
[----:B------:R-:W-:Y:S01]  /*0000*/  LDC R1, c[0x0][0x37c] ;  /* 0x0000df00ff017b82 */ /* 0x000fe20000000800 */
[----:B------:R-:W0:Y:S07]  /*0010*/  S2R R9, SR_CTAID.X ;  /* 0x0000000000097919 */ /* 0x000e2e0000002500 */
[----:B------:R-:W1:Y:S01]  /*0020*/  LDC.64 R6, c[0x0][0x390] ;  /* 0x0000e400ff067b82 */ /* 0x000e620000000a00 */
[----:B------:R-:W0:Y:S01]  /*0030*/  LDCU UR4, c[0x0][0x360] ;  /* 0x00006c00ff0477ac */ /* 0x000e220008000800 */
[----:B------:R-:W0:Y:S06]  /*0040*/  S2R R0, SR_TID.X ;  /* 0x0000000000007919 */ /* 0x000e2c0000002100 */
[----:B------:R-:W1:Y:S02]  /*0050*/  LDC.64 R12, c[0x0][0x398] ;  /* 0x0000e600ff0c7b82 */ /* 0x000e640000000a00 */
[----:B-1----:R-:W-:-:S02]  /*0060*/  LEA R7, R13, R7, 0x1 ;  /* 0x000000070d077211 */ /* 0x002fc400078e08ff */
[----:B------:R-:W-:Y:S01]  /*0070*/  LEA R6, R13, R6, 0x1 ;  /* 0x000000060d067211 */ /* 0x000fe200078e08ff */
[----:B0-----:R-:W-:Y:S02]  /*0080*/  IMAD R9, R9, UR4, R0 ;  /* 0x0000000409097c24 */ /* 0x001fe4000f8e0200 */
[----:B------:R-:W-:-:S04]  /*0090*/  IMAD R8, R7, R12, RZ ;  /* 0x0000000c07087224 */ /* 0x000fc800078e02ff */
[----:B------:R-:W-:-:S05]  /*00a0*/  IMAD R0, R6, R8, RZ ;  /* 0x0000000806007224 */ /* 0x000fca00078e02ff */
[----:B------:R-:W-:-:S13]  /*00b0*/  ISETP.GE.AND P0, PT, R9, R0, PT ;  /* 0x000000000900720c */ /* 0x000fda0003f06270 */
[----:B------:R-:W-:Y:S05]  /*00c0*/  @P0 EXIT ;  /* 0x000000000000094d */ /* 0x000fea0003800000 */
[----:B------:R-:W0:Y:S01]  /*00d0*/  LDC.64 R2, c[0x0][0x380] ;  /* 0x0000e000ff027b82 */ /* 0x000e220000000a00 */
[----:B------:R-:W1:Y:S01]  /*00e0*/  LDCU UR5, c[0x0][0x370] ;  /* 0x00006e00ff0577ac */ /* 0x000e620008000800 */
[----:B------:R-:W-:Y:S02]  /*00f0*/  IMAD.IADD R11, R6, 0x1, -R13 ;  /* 0x00000001060b7824 */ /* 0x000fe400078e0a0d */
[C---:B------:R-:W-:Y:S01]  /*0100*/  IMAD R6, R8.reuse, R13, RZ ;  /* 0x0000000d08067224 */ /* 0x040fe200078e02ff */
[----:B------:R-:W2:Y:S01]  /*0110*/  LDCU.64 UR6, c[0x0][0x358] ;  /* 0x00006b00ff0677ac */ /* 0x000ea20008000a00 */
[----:B------:R-:W-:Y:S02]  /*0120*/  IMAD R8, R8, R11, RZ ;  /* 0x0000000b08087224 */ /* 0x000fe400078e02ff */
[----:B------:R-:W3:Y:S01]  /*0130*/  LDC.64 R4, c[0x0][0x388] ;  /* 0x0000e200ff047b82 */ /* 0x000ee20000000a00 */
[----:B------:R-:W4:Y:S01]  /*0140*/  LDCU UR8, c[0x0][0x390] ;  /* 0x00007200ff0877ac */ /* 0x000f220008000800 */
[----:B-1----:R-:W-:-:S12]  /*0150*/  UIMAD UR4, UR4, UR5, URZ ;  /* 0x00000005040472a4 */ /* 0x002fd8000f8e02ff */
.L_x_2:
[C---:B------:R-:W-:Y:S01]  /*0160*/  ISETP.GE.AND P0, PT, R9.reuse, R8, PT ;  /* 0x000000080900720c */ /* 0x040fe20003f06270 */
[----:B------:R-:W-:Y:S03]  /*0170*/  BSSY.RECONVERGENT B0, `(.L_x_0) ;  /* 0x0000027000007945 */ /* 0x000fe60003800200 */
[----:B------:R-:W-:-:S13]  /*0180*/  ISETP.GE.AND P0, PT, R9, R6, !P0 ;  /* 0x000000060900720c */ /* 0x000fda0004706270 */
[----:B-12---:R-:W1:Y:S02]  /*0190*/  @!P0 LDC.64 R10, c[0x0][0x388] ;  /* 0x0000e200ff0a8b82 */ /* 0x006e640000000a00 */
[----:B-1----:R-:W-:-:S05]  /*01a0*/  @!P0 IMAD.WIDE R10, R9, 0x4, R10 ;  /* 0x00000004090a8825 */ /* 0x002fca00078e020a */
[----:B--2---:R1:W-:Y:S01]  /*01b0*/  @!P0 STG.E desc[UR6][R10.64], RZ ;  /* 0x000000ff0a008986 */ /* 0x0043e2000c101906 */
[----:B------:R-:W-:Y:S05]  /*01c0*/  @!P0 BRA `(.L_x_1) ;  /* 0x0000000000848947 */ /* 0x000fea0003800000 */
[----:B------:R-:W-:Y:S02]  /*01d0*/  IABS R13, R7 ;  /* 0x00000007000d7213 */ /* 0x000fe40000000000 */
[----:B------:R-:W-:Y:S02]  /*01e0*/  IADD3 R14, PT, PT, -R6, R9, RZ ;  /* 0x00000009060e7210 */ /* 0x000fe40007ffe1ff */
[----:B------:R-:W2:Y:S01]  /*01f0*/  I2F.RP R12, R13 ;  /* 0x0000000d000c7306 */ /* 0x000ea20000209400 */
[----:B------:R-:W-:-:S05]  /*0200*/  IABS R17, R7 ;  /* 0x0000000700117213 */ /* 0x000fca0000000000 */
[----:B------:R-:W-:Y:S02]  /*0210*/  IMAD.MOV R17, RZ, RZ, -R17 ;  /* 0x000000ffff117224 */ /* 0x000fe400078e0a11 */
[----:B--2---:R-:W1:Y:S02]  /*0220*/  MUFU.RCP R12, R12 ;  /* 0x0000000c000c7308 */ /* 0x004e640000001000 */
[----:B-1----:R-:W-:Y:S02]  /*0230*/  IADD3 R10, PT, PT, R12, 0xffffffe, RZ ;  /* 0x0ffffffe0c0a7810 */ /* 0x002fe40007ffe0ff */
[----:B------:R-:W-:-:S04]  /*0240*/  IABS R12, R14 ;  /* 0x0000000e000c7213 */ /* 0x000fc80000000000 */
[----:B------:R1:W2:Y:S02]  /*0250*/  F2I.FTZ.U32.TRUNC.NTZ R11, R10 ;  /* 0x0000000a000b7305 */ /* 0x0002a4000021f000 */
[----:B-1----:R-:W-:Y:S02]  /*0260*/  HFMA2 R10, -RZ, RZ, 0, 0 ;  /* 0x00000000ff0a7431 */ /* 0x002fe400000001ff */
[----:B--2---:R-:W-:-:S04]  /*0270*/  IMAD.MOV R16, RZ, RZ, -R11 ;  /* 0x000000ffff107224 */ /* 0x004fc800078e0a0b */
[----:B------:R-:W-:-:S04]  /*0280*/  IMAD R15, R16, R13, RZ ;  /* 0x0000000d100f7224 */ /* 0x000fc800078e02ff */
[----:B------:R-:W-:-:S04]  /*0290*/  IMAD.HI.U32 R11, R11, R15, R10 ;  /* 0x0000000f0b0b7227 */ /* 0x000fc800078e000a */
[----:B------:R-:W-:Y:S02]  /*02a0*/  IMAD.MOV.U32 R10, RZ, RZ, R17 ;  /* 0x000000ffff0a7224 */ /* 0x000fe400078e0011 */
[----:B------:R-:W-:-:S04]  /*02b0*/  IMAD.HI.U32 R11, R11, R12, RZ ;  /* 0x0000000c0b0b7227 */ /* 0x000fc800078e00ff */
[----:B------:R-:W-:-:S05]  /*02c0*/  IMAD R10, R11, R10, R12 ;  /* 0x0000000a0b0a7224 */ /* 0x000fca00078e020c */
[----:B------:R-:W-:-:S13]  /*02d0*/  ISETP.GT.U32.AND P2, PT, R13, R10, PT ;  /* 0x0000000a0d00720c */ /* 0x000fda0003f44070 */
[-C--:B------:R-:W-:Y:S01]  /*02e0*/  @!P2 IADD3 R10, PT, PT, R10, -R13.reuse, RZ ;  /* 0x8000000d0a0aa210 */ /* 0x080fe20007ffe0ff */
[----:B------:R-:W-:Y:S01]  /*02f0*/  @!P2 VIADD R11, R11, 0x1 ;  /* 0x000000010b0ba836 */ /* 0x000fe20000000000 */
[----:B------:R-:W-:Y:S02]  /*0300*/  ISETP.NE.AND P2, PT, R7, RZ, PT ;  /* 0x000000ff0700720c */ /* 0x000fe40003f45270 */
[----:B------:R-:W-:Y:S02]  /*0310*/  ISETP.GE.U32.AND P0, PT, R10, R13, PT ;  /* 0x0000000d0a00720c */ /* 0x000fe40003f06070 */
[----:B------:R-:W-:-:S04]  /*0320*/  LOP3.LUT R10, R14, R7, RZ, 0x3c, !PT ;  /* 0x000000070e0a7212 */ /* 0x000fc800078e3cff */
[----:B------:R-:W-:-:S07]  /*0330*/  ISETP.GE.AND P1, PT, R10, RZ, PT ;  /* 0x000000ff0a00720c */ /* 0x000fce0003f26270 */
[----:B------:R-:W-:-:S06]  /*0340*/  @P0 IADD3 R11, PT, PT, R11, 0x1, RZ ;  /* 0x000000010b0b0810 */ /* 0x000fcc0007ffe0ff */
[----:B------:R-:W-:Y:S01]  /*0350*/  @!P1 IMAD.MOV R11, RZ, RZ, -R11 ;  /* 0x000000ffff0b9224 */ /* 0x000fe200078e0a0b */
[----:B------:R-:W-:-:S04]  /*0360*/  @!P2 LOP3.LUT R11, RZ, R7, RZ, 0x33, !PT ;  /* 0x00000007ff0ba212 */ /* 0x000fc800078e33ff */
[----:B------:R-:W-:-:S05]  /*0370*/  IADD3 R10, PT, PT, -R11, RZ, RZ ;  /* 0x000000ff0b0a7210 */ /* 0x000fca0007ffe1ff */
[----:B------:R-:W-:-:S04]  /*0380*/  IMAD R10, R7, R10, R14 ;  /* 0x0000000a070a7224 */ /* 0x000fc800078e020e */
[----:B----4-:R-:W-:-:S04]  /*0390*/  IMAD R11, R11, UR8, R10 ;  /* 0x000000080b0b7c24 */ /* 0x010fc8000f8e020a */
[----:B0-----:R-:W-:-:S06]  /*03a0*/  IMAD.WIDE R10, R11, 0x4, R2 ;  /* 0x000000040b0a7825 */ /* 0x001fcc00078e0202 */
[----:B------:R-:W2:Y:S01]  /*03b0*/  LDG.E R11, desc[UR6][R10.64] ;  /* 0x000000060a0b7981 */ /* 0x000ea2000c1e1900 */
[----:B---3--:R-:W-:-:S05]  /*03c0*/  IMAD.WIDE R12, R9, 0x4, R4 ;  /* 0x00000004090c7825 */ /* 0x008fca00078e0204 */
[----:B--2---:R2:W-:Y:S02]  /*03d0*/  STG.E desc[UR6][R12.64], R11 ;  /* 0x0000000b0c007986 */ /* 0x0045e4000c101906 */
.L_x_1:
[----:B----4-:R-:W-:Y:S05]  /*03e0*/  BSYNC.RECONVERGENT B0 ;  /* 0x0000000000007941 */ /* 0x010fea0003800200 */
.L_x_0:
[----:B------:R-:W-:-:S05]  /*03f0*/  VIADD R9, R9, UR4 ;  /* 0x0000000409097c36 */ /* 0x000fca0008000000 */
[----:B------:R-:W-:-:S13]  /*0400*/  ISETP.GE.AND P0, PT, R9, R0, PT ;  /* 0x000000000900720c */ /* 0x000fda0003f06270 */
[----:B------:R-:W-:Y:S05]  /*0410*/  @!P0 BRA `(.L_x_2) ;  /* 0xfffffffc00508947 */ /* 0x000fea000383ffff */
[----:B------:R-:W-:Y:S05]  /*0420*/  EXIT ;  /* 0x000000000000794d */ /* 0x000fea0003800000 */
.L_x_3:
[----:B------:R-:W-:-:S00]  /*0430*/  BRA `(.L_x_3) ;  /* 0xfffffffc00fc7947 */ /* 0x000fc0000383ffff */
[----:B------:R-:W-:-:S00]  /*0440*/  NOP ;  /* 0x0000000000007918 */ /* 0x000fc00000000000 */
        /* <DEDUP_REMOVED lines=11> */
.L_x_4:


//--------------------- .nv.shared.reserved.0     --------------------------
	.section	.nv.shared.reserved.0,"aw",@nobits
	.weak		__nv_reservedSMEM_offset_0_alias
	.size		__nv_reservedSMEM_offset_0_alias, 0, 64
	.other		__nv_reservedSMEM_offset_0_alias,@"STO_CUDA_RESERVED_SHARED STV_DEFAULT"
__nv_reservedSMEM_offset_0_alias:
	.zero		0
	.zero		64


//--------------------- .nv.constant0._Z17pad_matrix_kernelPKfPfiiii --------------------------
	.section	.nv.constant0._Z17pad_matrix_kernelPKfPfiiii,"a",@progbits
	.sectionflags	@""
	.align	4
.nv.constant0._Z17pad_matrix_kernelPKfPfiiii:
	.zero		928


//--------------------- SYMBOLS --------------------------

	.type		.nv.reservedSmem.offset0,@object
	.size		.nv.reservedSmem.offset0,0x4
